//
// Generated by NVIDIA NVVM Compiler
//
// Compiler Build ID: CL-36424714
// Cuda compilation tools, release 13.0, V13.0.88
// Based on NVVM 20.0.0
//

.version 9.0
.target sm_100
.address_size 64

	// .globl	kernmulC

.visible .entry kernmulC(
	.param .u64 .ptr .align 1 kernmulC_param_0,
	.param .u64 .ptr .align 1 kernmulC_param_1,
	.param .u64 .ptr .align 1 kernmulC_param_2,
	.param .u64 .ptr .align 1 kernmulC_param_3,
	.param .u64 .ptr .align 1 kernmulC_param_4,
	.param .u64 .ptr .align 1 kernmulC_param_5,
	.param .u64 .ptr .align 1 kernmulC_param_6,
	.param .u64 .ptr .align 1 kernmulC_param_7,
	.param .u64 .ptr .align 1 kernmulC_param_8,
	.param .u64 .ptr .align 1 kernmulC_param_9,
	.param .u64 .ptr .align 1 kernmulC_param_10,
	.param .u64 .ptr .align 1 kernmulC_param_11,
	.param .u32 kernmulC_param_12
)
{
	.reg .pred 	%p<2>;
	.reg .b32 	%r<10>;
	.reg .b32 	%f<82>;
	.reg .b64 	%rd<40>;

	ld.param.u64 	%rd2, [kernmulC_param_1];
	ld.param.u64 	%rd4, [kernmulC_param_3];
	ld.param.u64 	%rd5, [kernmulC_param_4];
	ld.param.u64 	%rd6, [kernmulC_param_5];
	ld.param.u64 	%rd7, [kernmulC_param_6];
	ld.param.u64 	%rd8, [kernmulC_param_7];
	ld.param.u64 	%rd9, [kernmulC_param_8];
	ld.param.u64 	%rd10, [kernmulC_param_9];
	ld.param.u64 	%rd11, [kernmulC_param_10];
	ld.param.u64 	%rd12, [kernmulC_param_11];
	ld.param.u32 	%r2, [kernmulC_param_12];
	mov.u32 	%r3, %ctaid.y;
	mov.u32 	%r4, %nctaid.x;
	mov.u32 	%r5, %ctaid.x;
	mad.lo.s32 	%r6, %r3, %r4, %r5;
	mov.u32 	%r7, %ntid.x;
	mov.u32 	%r8, %tid.x;
	mad.lo.s32 	%r1, %r6, %r7, %r8;
	setp.ge.s32 	%p1, %r1, %r2;
	@%p1 bra 	$L__BB0_2;
	ld.param.u64 	%rd39, [kernmulC_param_2];
	ld.param.u64 	%rd38, [kernmulC_param_0];
	cvta.to.global.u64 	%rd13, %rd38;
	cvta.to.global.u64 	%rd14, %rd2;
	cvta.to.global.u64 	%rd15, %rd39;
	cvta.to.global.u64 	%rd16, %rd4;
	cvta.to.global.u64 	%rd17, %rd5;
	cvta.to.global.u64 	%rd18, %rd6;
	cvta.to.global.u64 	%rd19, %rd7;
	cvta.to.global.u64 	%rd20, %rd8;
	cvta.to.global.u64 	%rd21, %rd9;
	cvta.to.global.u64 	%rd22, %rd10;
	cvta.to.global.u64 	%rd23, %rd11;
	cvta.to.global.u64 	%rd24, %rd12;
	shl.b32 	%r9, %r1, 1;
	mul.wide.s32 	%rd25, %r9, 4;
	add.s64 	%rd26, %rd13, %rd25;
	ld.global.f32 	%f1, [%rd26];
	ld.global.f32 	%f2, [%rd26+4];
	add.s64 	%rd27, %rd14, %rd25;
	ld.global.f32 	%f3, [%rd27];
	ld.global.f32 	%f4, [%rd27+4];
	add.s64 	%rd28, %rd15, %rd25;
	ld.global.f32 	%f5, [%rd28];
	ld.global.f32 	%f6, [%rd28+4];
	add.s64 	%rd29, %rd16, %rd25;
	ld.global.nc.f32 	%f7, [%rd29];
	add.s64 	%rd30, %rd17, %rd25;
	ld.global.nc.f32 	%f8, [%rd30];
	add.s64 	%rd31, %rd18, %rd25;
	ld.global.nc.f32 	%f9, [%rd31];
	ld.global.nc.f32 	%f10, [%rd29+4];
	ld.global.nc.f32 	%f11, [%rd30+4];
	ld.global.nc.f32 	%f12, [%rd31+4];
	add.s64 	%rd32, %rd19, %rd25;
	ld.global.nc.f32 	%f13, [%rd32];
	add.s64 	%rd33, %rd20, %rd25;
	ld.global.nc.f32 	%f14, [%rd33];
	add.s64 	%rd34, %rd21, %rd25;
	ld.global.nc.f32 	%f15, [%rd34];
	ld.global.nc.f32 	%f16, [%rd32+4];
	ld.global.nc.f32 	%f17, [%rd33+4];
	ld.global.nc.f32 	%f18, [%rd34+4];
	add.s64 	%rd35, %rd22, %rd25;
	ld.global.nc.f32 	%f19, [%rd35];
	add.s64 	%rd36, %rd23, %rd25;
	ld.global.nc.f32 	%f20, [%rd36];
	add.s64 	%rd37, %rd24, %rd25;
	ld.global.nc.f32 	%f21, [%rd37];
	ld.global.nc.f32 	%f22, [%rd35+4];
	ld.global.nc.f32 	%f23, [%rd36+4];
	ld.global.nc.f32 	%f24, [%rd37+4];
	mul.f32 	%f25, %f1, %f7;
	mul.f32 	%f26, %f2, %f10;
	sub.f32 	%f27, %f25, %f26;
	mul.f32 	%f28, %f3, %f15;
	mul.f32 	%f29, %f4, %f18;
	sub.f32 	%f30, %f28, %f29;
	add.f32 	%f31, %f27, %f30;
	mul.f32 	%f32, %f5, %f14;
	mul.f32 	%f33, %f6, %f17;
	sub.f32 	%f34, %f32, %f33;
	add.f32 	%f35, %f34, %f31;
	st.global.f32 	[%rd26], %f35;
	mul.f32 	%f36, %f1, %f10;
	fma.rn.f32 	%f37, %f2, %f7, %f36;
	mul.f32 	%f38, %f3, %f18;
	fma.rn.f32 	%f39, %f4, %f15, %f38;
	add.f32 	%f40, %f37, %f39;
	mul.f32 	%f41, %f5, %f17;
	fma.rn.f32 	%f42, %f6, %f14, %f41;
	add.f32 	%f43, %f42, %f40;
	st.global.f32 	[%rd26+4], %f43;
	mul.f32 	%f44, %f1, %f21;
	mul.f32 	%f45, %f2, %f24;
	sub.f32 	%f46, %f44, %f45;
	mul.f32 	%f47, %f3, %f8;
	mul.f32 	%f48, %f4, %f11;
	sub.f32 	%f49, %f47, %f48;
	add.f32 	%f50, %f49, %f46;
	mul.f32 	%f51, %f5, %f13;
	mul.f32 	%f52, %f6, %f16;
	sub.f32 	%f53, %f51, %f52;
	add.f32 	%f54, %f53, %f50;
	st.global.f32 	[%rd27], %f54;
	mul.f32 	%f55, %f1, %f24;
	fma.rn.f32 	%f56, %f2, %f21, %f55;
	mul.f32 	%f57, %f3, %f11;
	fma.rn.f32 	%f58, %f4, %f8, %f57;
	add.f32 	%f59, %f58, %f56;
	mul.f32 	%f60, %f5, %f16;
	fma.rn.f32 	%f61, %f6, %f13, %f60;
	add.f32 	%f62, %f61, %f59;
	st.global.f32 	[%rd27+4], %f62;
	mul.f32 	%f63, %f1, %f20;
	mul.f32 	%f64, %f2, %f23;
	sub.f32 	%f65, %f63, %f64;
	mul.f32 	%f66, %f3, %f19;
	mul.f32 	%f67, %f4, %f22;
	sub.f32 	%f68, %f66, %f67;
	add.f32 	%f69, %f68, %f65;
	mul.f32 	%f70, %f5, %f9;
	mul.f32 	%f71, %f6, %f12;
	sub.f32 	%f72, %f70, %f71;
	add.f32 	%f73, %f72, %f69;
	st.global.f32 	[%rd28], %f73;
	mul.f32 	%f74, %f1, %f23;
	fma.rn.f32 	%f75, %f2, %f20, %f74;
	mul.f32 	%f76, %f3, %f22;
	fma.rn.f32 	%f77, %f4, %f19, %f76;
	add.f32 	%f78, %f77, %f75;
	mul.f32 	%f79, %f5, %f12;
	fma.rn.f32 	%f80, %f6, %f9, %f79;
	add.f32 	%f81, %f80, %f78;
	st.global.f32 	[%rd28+4], %f81;
$L__BB0_2:
	ret;

}


// ===== COMPILED SASS (sm_100) =====

	.target	sm_100

	.elftype	@"ET_EXEC"


//--------------------- .note.nv.tkinfo           --------------------------
	.section	.note.nv.tkinfo,"",@"SHT_NOTE"
	.sectionflags	@"SHF_NOTE_NV_TKINFO"
	.tkinfo
        /*0018*/ 	.word	0x00000002
        /*0030*/ 	.string	""
        /*0030*/ 	.string	"ptxas"
        /*0030*/ 	.string	"Cuda compilation tools, release 13.0, V13.0.88"
        /*0030*/ 	.string	"Build cuda_13.0.r13.0/compiler.36424714_0"
        /*0030*/ 	.string	"-arch sm_100 -m 64 "



//--------------------- .note.nv.cuinfo           --------------------------
	.section	.note.nv.cuinfo,"",@"SHT_NOTE"
	.sectionflags	@"SHF_NOTE_NV_CUINFO"
        /*0018*/ 	.short	0x0002
        /*001a*/ 	.short	0x0064
        /*001c*/ 	.short	0x0082
	.zero		2


//--------------------- .nv.info                  --------------------------
	.section	.nv.info,"",@"SHT_CUDA_INFO"
	.align	4


	//----- nvinfo : EIATTR_REGCOUNT
	.align		4
        /*0000*/ 	.byte	0x04, 0x2f
        /*0002*/ 	.short	(.L_1 - .L_0)
	.align		4
.L_0:
        /*0004*/ 	.word	index@(kernmulC)
        /*0008*/ 	.word	0x00000020


	//----- nvinfo : EIATTR_FRAME_SIZE
	.align		4
.L_1:
        /*000c*/ 	.byte	0x04, 0x11
        /*000e*/ 	.short	(.L_3 - .L_2)
	.align		4
.L_2:
        /*0010*/ 	.word	index@(kernmulC)
        /*0014*/ 	.word	0x00000000


	//----- nvinfo : EIATTR_MIN_STACK_SIZE
	.align		4
.L_3:
        /*0018*/ 	.byte	0x04, 0x12
        /*001a*/ 	.short	(.L_5 - .L_4)
	.align		4
.L_4:
        /*001c*/ 	.word	index@(kernmulC)
        /*0020*/ 	.word	0x00000000
.L_5:


//--------------------- .nv.compat                --------------------------
	.section	.nv.compat,"",@"SHT_CUDA_COMPAT_INFO"
	.align	4
        /*0000*/ 	.byte	0x02, 0x09, 0x00, 0x00, 0x02, 0x02, 0x01, 0x00, 0x02, 0x05, 0x05, 0x00, 0x03, 0x07, 0x01, 0x01
        /*0010*/ 	.byte	0x02, 0x03, 0x00, 0x00, 0x02, 0x06, 0x01, 0x00, 0x04, 0x0b, 0x08, 0x00, 0x09, 0x00, 0x00, 0x00
        /*0020*/ 	.byte	0x00, 0x00, 0x00, 0x00


//--------------------- .nv.info.kernmulC         --------------------------
	.section	.nv.info.kernmulC,"",@"SHT_CUDA_INFO"
	.sectionflags	@""
	.align	4


	//----- nvinfo : EIATTR_CUDA_API_VERSION
	.align		4
        /*0000*/ 	.byte	0x04, 0x37
        /*0002*/ 	.short	(.L_7 - .L_6)
.L_6:
        /*0004*/ 	.word	0x00000082


	//----- nvinfo : EIATTR_KPARAM_INFO
	.align		4
.L_7:
        /*0008*/ 	.byte	0x04, 0x17
        /*000a*/ 	.short	(.L_9 - .L_8)
.L_8:
        /*000c*/ 	.word	0x00000000
        /*0010*/ 	.short	0x000c
        /*0012*/ 	.short	0x0060
        /*0014*/ 	.byte	0x00, 0xf0, 0x11, 0x00


	//----- nvinfo : EIATTR_KPARAM_INFO
	.align		4
.L_9:
        /*0018*/ 	.byte	0x04, 0x17
        /*001a*/ 	.short	(.L_11 - .L_10)
.L_10:
        /*001c*/ 	.word	0x00000000
        /*0020*/ 	.short	0x000b
        /*0022*/ 	.short	0x0058
        /*0024*/ 	.byte	0x00, 0xf5, 0x21, 0x00


	//----- nvinfo : EIATTR_KPARAM_INFO
	.align		4
.L_11:
        /*0028*/ 	.byte	0x04, 0x17
        /*002a*/ 	.short	(.L_13 - .L_12)
.L_12:
        /*002c*/ 	.word	0x00000000
        /*0030*/ 	.short	0x000a
        /*0032*/ 	.short	0x0050
        /*0034*/ 	.byte	0x00, 0xf5, 0x21, 0x00


	//----- nvinfo : EIATTR_KPARAM_INFO
	.align		4
.L_13:
        /*0038*/ 	.byte	0x04, 0x17
        /*003a*/ 	.short	(.L_15 - .L_14)
.L_14:
        /*003c*/ 	.word	0x00000000
        /*0040*/ 	.short	0x0009
        /*0042*/ 	.short	0x0048
        /*0044*/ 	.byte	0x00, 0xf5, 0x21, 0x00


	//----- nvinfo : EIATTR_KPARAM_INFO
	.align		4
.L_15:
        /*0048*/ 	.byte	0x04, 0x17
        /*004a*/ 	.short	(.L_17 - .L_16)
.L_16:
        /*004c*/ 	.word	0x00000000
        /*0050*/ 	.short	0x0008
        /*0052*/ 	.short	0x0040
        /*0054*/ 	.byte	0x00, 0xf5, 0x21, 0x00


	//----- nvinfo : EIATTR_KPARAM_INFO
	.align		4
.L_17:
        /*0058*/ 	.byte	0x04, 0x17
        /*005a*/ 	.short	(.L_19 - .L_18)
.L_18:
        /*005c*/ 	.word	0x00000000
        /*0060*/ 	.short	0x0007
        /*0062*/ 	.short	0x0038
        /*0064*/ 	.byte	0x00, 0xf5, 0x21, 0x00


	//----- nvinfo : EIATTR_KPARAM_INFO
	.align		4
.L_19:
        /*0068*/ 	.byte	0x04, 0x17
        /*006a*/ 	.short	(.L_21 - .L_20)
.L_20:
        /*006c*/ 	.word	0x00000000
        /*0070*/ 	.short	0x0006
        /*0072*/ 	.short	0x0030
        /*0074*/ 	.byte	0x00, 0xf5, 0x21, 0x00


	//----- nvinfo : EIATTR_KPARAM_INFO
	.align		4
.L_21:
        /*0078*/ 	.byte	0x04, 0x17
        /*007a*/ 	.short	(.L_23 - .L_22)
.L_22:
        /*007c*/ 	.word	0x00000000
        /*0080*/ 	.short	0x0005
        /*0082*/ 	.short	0x0028
        /*0084*/ 	.byte	0x00, 0xf5, 0x21, 0x00


	//----- nvinfo : EIATTR_KPARAM_INFO
	.align		4
.L_23:
        /*0088*/ 	.byte	0x04, 0x17
        /*008a*/ 	.short	(.L_25 - .L_24)
.L_24:
        /*008c*/ 	.word	0x00000000
        /*0090*/ 	.short	0x0004
        /*0092*/ 	.short	0x0020
        /*0094*/ 	.byte	0x00, 0xf5, 0x21, 0x00


	//----- nvinfo : EIATTR_KPARAM_INFO
	.align		4
.L_25:
        /*0098*/ 	.byte	0x04, 0x17
        /*009a*/ 	.short	(.L_27 - .L_26)
.L_26:
        /*009c*/ 	.word	0x00000000
        /*00a0*/ 	.short	0x0003
        /*00a2*/ 	.short	0x0018
        /*00a4*/ 	.byte	0x00, 0xf5, 0x21, 0x00


	//----- nvinfo : EIATTR_KPARAM_INFO
	.align		4
.L_27:
        /*00a8*/ 	.byte	0x04, 0x17
        /*00aa*/ 	.short	(.L_29 - .L_28)
.L_28:
        /*00ac*/ 	.word	0x00000000
        /*00b0*/ 	.short	0x0002
        /*00b2*/ 	.short	0x0010
        /*00b4*/ 	.byte	0x00, 0xf5, 0x21, 0x00


	//----- nvinfo : EIATTR_KPARAM_INFO
	.align		4
.L_29:
        /*00b8*/ 	.byte	0x04, 0x17
        /*00ba*/ 	.short	(.L_31 - .L_30)
.L_30:
        /*00bc*/ 	.word	0x00000000
        /*00c0*/ 	.short	0x0001
        /*00c2*/ 	.short	0x0008
        /*00c4*/ 	.byte	0x00, 0xf5, 0x21, 0x00


	//----- nvinfo : EIATTR_KPARAM_INFO
	.align		4
.L_31:
        /*00c8*/ 	.byte	0x04, 0x17
        /*00ca*/ 	.short	(.L_33 - .L_32)
.L_32:
        /*00cc*/ 	.word	0x00000000
        /*00d0*/ 	.short	0x0000
        /*00d2*/ 	.short	0x0000
        /*00d4*/ 	.byte	0x00, 0xf5, 0x21, 0x00


	//----- nvinfo : EIATTR_SPARSE_MMA_MASK
	.align		4
.L_33:
        /*00d8*/ 	.byte	0x03, 0x50
        /*00da*/ 	.short	0x0000


	//----- nvinfo : EIATTR_MAXREG_COUNT
	.align		4
        /*00dc*/ 	.byte	0x03, 0x1b
        /*00de*/ 	.short	0x00ff


	//----- nvinfo : EIATTR_MERCURY_ISA_VERSION
	.align		4
        /*00e0*/ 	.byte	0x03, 0x5f
        /*00e2*/ 	.short	0x0101


	//----- nvinfo : EIATTR_VRC_CTA_INIT_COUNT
	.align		4
        /*00e4*/ 	.byte	0x02, 0x4a
	.zero		1
	.zero		1


	//----- nvinfo : EIATTR_EXIT_INSTR_OFFSETS
	.align		4
        /*00e8*/ 	.byte	0x04, 0x1c
        /*00ea*/ 	.short	(.L_35 - .L_34)


	//   ....[0]....
.L_34:
        /*00ec*/ 	.word	0x000000a0


	//   ....[1]....
        /*00f0*/ 	.word	0x00000730


	//----- nvinfo : EIATTR_CBANK_PARAM_SIZE
	.align		4
.L_35:
        /*00f4*/ 	.byte	0x03, 0x19
        /*00f6*/ 	.short	0x0064


	//----- nvinfo : EIATTR_PARAM_CBANK
	.align		4
        /*00f8*/ 	.byte	0x04, 0x0a
        /*00fa*/ 	.short	(.L_37 - .L_36)
	.align		4
.L_36:
        /*00fc*/ 	.word	index@(.nv.constant0.kernmulC)
        /*0100*/ 	.short	0x0380
        /*0102*/ 	.short	0x0064


	//----- nvinfo : EIATTR_SW_WAR
	.align		4
.L_37:
        /*0104*/ 	.byte	0x04, 0x36
        /*0106*/ 	.short	(.L_39 - .L_38)
.L_38:
        /*0108*/ 	.word	0x00000008
.L_39:


//--------------------- .nv.callgraph             --------------------------
	.section	.nv.callgraph,"",@"SHT_CUDA_CALLGRAPH"
	.align	4
	.sectionentsize	8
	.align		4
        /*0000*/ 	.word	0x00000000
	.align		4
        /*0004*/ 	.word	0xffffffff
	.align		4
        /*0008*/ 	.word	0x00000000
	.align		4
        /*000c*/ 	.word	0xfffffffe
	.align		4
        /*0010*/ 	.word	0x00000000
	.align		4
        /*0014*/ 	.word	0xfffffffd
	.align		4
        /*0018*/ 	.word	0x00000000
	.align		4
        /*001c*/ 	.word	0xfffffffc


//--------------------- .text.kernmulC            --------------------------
	.section	.text.kernmulC,"ax",@progbits
	.align	128
        .global         kernmulC
        .type           kernmulC,@function
        .size           kernmulC,(.L_x_1 - kernmulC)
        .other          kernmulC,@"STO_CUDA_ENTRY STV_DEFAULT"
kernmulC:
.text.kernmulC:
[----:B------:R-:W-:Y:S01]  /*0000*/  LDC R1, c[0x0][0x37c] ;  /* 0x0000df00ff017b82 */ /* 0x000fe20000000800 */
[----:B------:R-:W0:Y:S07]  /*0010*/  S2R R0, SR_TID.X ;  /* 0x0000000000007919 */ /* 0x000e2e0000002100 */
[----:B------:R-:W-:Y:S01]  /*0020*/  S2UR UR4, SR_CTAID.Y ;  /* 0x00000000000479c3 */ /* 0x000fe20000002600 */
[----:B------:R-:W1:Y:S01]  /*0030*/  LDCU UR5, c[0x0][0x370] ;  /* 0x00006e00ff0577ac */ /* 0x000e620008000800 */
[----:B------:R-:W2:Y:S06]  /*0040*/  LDCU UR7, c[0x0][0x3e0] ;  /* 0x00007c00ff0777ac */ /* 0x000eac0008000800 */
[----:B------:R-:W1:Y:S08]  /*0050*/  S2UR UR6, SR_CTAID.X ;  /* 0x00000000000679c3 */ /* 0x000e700000002500 */
[----:B------:R-:W0:Y:S01]  /*0060*/  LDC R3, c[0x0][0x360] ;  /* 0x0000d800ff037b82 */ /* 0x000e220000000800 */
[----:B-1----:R-:W-:-:S06]  /*0070*/  UIMAD UR4, UR4, UR5, UR6 ;  /* 0x00000005040472a4 */ /* 0x002fcc000f8e0206 */
[----:B0-----:R-:W-:-:S05]  /*0080*/  IMAD R3, R3, UR4, R0 ;  /* 0x0000000403037c24 */ /* 0x001fca000f8e0200 */
[----:B--2---:R-:W-:-:S13]  /*0090*/  ISETP.GE.AND P0, PT, R3, UR7, PT ;  /* 0x0000000703007c0c */ /* 0x004fda000bf06270 */
[----:B------:R-:W-:Y:S05]  /*00a0*/  @P0 EXIT ;  /* 0x000000000000094d */ /* 0x000fea0003800000 */
[----:B------:R-:W0:Y:S01]  /*00b0*/  LDC.64 R18, c[0x0][0x3c0] ;  /* 0x0000f000ff127b82 */ /* 0x000e220000000a00 */
[----:B------:R-:W1:Y:S01]  /*00c0*/  LDCU.64 UR4, c[0x0][0x358] ;  /* 0x00006b00ff0477ac */ /* 0x000e620008000a00 */
[----:B------:R-:W-:-:S06]  /*00d0*/  SHF.L.U32 R3, R3, 0x1, RZ ;  /* 0x0000000103037819 */ /* 0x000fcc00000006ff */
[----:B------:R-:W2:Y:S08]  /*00e0*/  LDC.64 R12, c[0x0][0x388] ;  /* 0x0000e200ff0c7b82 */ /* 0x000eb00000000a00 */
[----:B------:R-:W3:Y:S01]  /*00f0*/  LDC.64 R14, c[0x0][0x398] ;  /* 0x0000e600ff0e7b82 */ /* 0x000ee20000000a00 */
[----:B0-----:R-:W-:-:S07]  /*0100*/  IMAD.WIDE R18, R3, 0x4, R18 ;  /* 0x0000000403127825 */ /* 0x001fce00078e0212 */
[----:B------:R-:W0:Y:S01]  /*0110*/  LDC.64 R10, c[0x0][0x380] ;  /* 0x0000e000ff0a7b82 */ /* 0x000e220000000a00 */
[----:B-1----:R-:W4:Y:S01]  /*0120*/  LDG.E.CONSTANT R8, desc[UR4][R18.64+0x4] ;  /* 0x0000040412087981 */ /* 0x002f22000c1e9900 */
[----:B--2---:R-:W-:-:S03]  /*0130*/  IMAD.WIDE R12, R3, 0x4, R12 ;  /* 0x00000004030c7825 */ /* 0x004fc600078e020c */
[----:B------:R1:W2:Y:S03]  /*0140*/  LDG.E.CONSTANT R4, desc[UR4][R18.64] ;  /* 0x0000000412047981 */ /* 0x0002a6000c1e9900 */
[----:B------:R-:W5:Y:S01]  /*0150*/  LDC.64 R28, c[0x0][0x3b8] ;  /* 0x0000ee00ff1c7b82 */ /* 0x000f620000000a00 */
[----:B------:R-:W4:Y:S01]  /*0160*/  LDG.E R23, desc[UR4][R12.64+0x4] ;  /* 0x000004040c177981 */ /* 0x000f22000c1e1900 */
[----:B---3--:R-:W-:-:S03]  /*0170*/  IMAD.WIDE R14, R3, 0x4, R14 ;  /* 0x00000004030e7825 */ /* 0x008fc600078e020e */
[----:B------:R-:W3:Y:S03]  /*0180*/  LDG.E R5, desc[UR4][R12.64] ;  /* 0x000000040c057981 */ /* 0x000ee6000c1e1900 */
[----:B------:R-:W5:Y:S01]  /*0190*/  LDC.64 R16, c[0x0][0x390] ;  /* 0x0000e400ff107b82 */ /* 0x000f620000000a00 */
[----:B------:R-:W2:Y:S01]  /*01a0*/  LDG.E.CONSTANT R25, desc[UR4][R14.64+0x4] ;  /* 0x000004040e197981 */ /* 0x000ea2000c1e9900 */
[----:B0-----:R-:W-:-:S03]  /*01b0*/  IMAD.WIDE R10, R3, 0x4, R10 ;  /* 0x00000004030a7825 */ /* 0x001fc600078e020a */
[----:B------:R0:W2:Y:S03]  /*01c0*/  LDG.E.CONSTANT R27, desc[UR4][R14.64] ;  /* 0x000000040e1b7981 */ /* 0x0000a6000c1e9900 */
[----:B-1----:R-:W1:Y:S01]  /*01d0*/  LDC.64 R18, c[0x0][0x3d8] ;  /* 0x0000f600ff127b82 */ /* 0x002e620000000a00 */
[----:B------:R-:W2:Y:S04]  /*01e0*/  LDG.E R22, desc[UR4][R10.64+0x4] ;  /* 0x000004040a167981 */ /* 0x000ea8000c1e1900 */
[----:B------:R-:W2:Y:S03]  /*01f0*/  LDG.E R6, desc[UR4][R10.64] ;  /* 0x000000040a067981 */ /* 0x000ea6000c1e1900 */
[----:B------:R-:W1:Y:S08]  /*0200*/  LDC.64 R20, c[0x0][0x3a0] ;  /* 0x0000e800ff147b82 */ /* 0x000e700000000a00 */
[----:B0-----:R-:W0:Y:S01]  /*0210*/  LDC.64 R14, c[0x0][0x3b0] ;  /* 0x0000ec00ff0e7b82 */ /* 0x001e220000000a00 */
[----:B-----5:R-:W-:-:S04]  /*0220*/  IMAD.WIDE R28, R3, 0x4, R28 ;  /* 0x00000004031c7825 */ /* 0x020fc800078e021c */
[C---:B------:R-:W-:Y:S01]  /*0230*/  IMAD.WIDE R16, R3.reuse, 0x4, R16 ;  /* 0x0000000403107825 */ /* 0x040fe200078e0210 */
[----:B------:R-:W5:Y:S04]  /*0240*/  LDG.E.CONSTANT R2, desc[UR4][R28.64+0x4] ;  /* 0x000004041c027981 */ /* 0x000f68000c1e9900 */
[----:B------:R-:W5:Y:S04]  /*0250*/  LDG.E R7, desc[UR4][R16.64+0x4] ;  /* 0x0000040410077981 */ /* 0x000f68000c1e1900 */
[----:B------:R-:W5:Y:S01]  /*0260*/  LDG.E R9, desc[UR4][R16.64] ;  /* 0x0000000410097981 */ /* 0x000f62000c1e1900 */
[----:B-1----:R-:W-:-:S03]  /*0270*/  IMAD.WIDE R18, R3, 0x4, R18 ;  /* 0x0000000403127825 */ /* 0x002fc600078e0212 */
[----:B------:R-:W5:Y:S01]  /*0280*/  LDG.E.CONSTANT R0, desc[UR4][R28.64] ;  /* 0x000000041c007981 */ /* 0x000f62000c1e9900 */
[----:B0-----:R-:W-:-:S05]  /*0290*/  IMAD.WIDE R14, R3, 0x4, R14 ;  /* 0x00000004030e7825 */ /* 0x001fca00078e020e */
[----:B------:R-:W5:Y:S04]  /*02a0*/  LDG.E.CONSTANT R28, desc[UR4][R14.64] ;  /* 0x000000040e1c7981 */ /* 0x000f68000c1e9900 */
[----:B------:R4:W5:Y:S01]  /*02b0*/  LDG.E.CONSTANT R29, desc[UR4][R14.64+0x4] ;  /* 0x000004040e1d7981 */ /* 0x000962000c1e9900 */
[----:B------:R-:W-:-:S04]  /*02c0*/  IMAD.WIDE R20, R3, 0x4, R20 ;  /* 0x0000000403147825 */ /* 0x000fc800078e0214 */
[-C--:B----4-:R-:W-:Y:S01]  /*02d0*/  FMUL R14, R23, R8.reuse ;  /* 0x00000008170e7220 */ /* 0x090fe20000400000 */
[----:B---3--:R-:W-:-:S03]  /*02e0*/  FMUL R8, R5, R8 ;  /* 0x0000000805087220 */ /* 0x008fc60000400000 */
[-C--:B--2---:R-:W-:Y:S01]  /*02f0*/  FFMA R14, R5, R4.reuse, -R14 ;  /* 0x00000004050e7223 */ /* 0x084fe2000000080e */
[----:B------:R-:W-:Y:S02]  /*0300*/  FFMA R15, R23, R4, R8 ;  /* 0x00000004170f7223 */ /* 0x000fe40000000008 */
[----:B------:R-:W2:Y:S04]  /*0310*/  LDG.E.CONSTANT R4, desc[UR4][R18.64+0x4] ;  /* 0x0000040412047981 */ /* 0x000ea8000c1e9900 */
[----:B------:R-:W3:Y:S01]  /*0320*/  LDG.E.CONSTANT R8, desc[UR4][R18.64] ;  /* 0x0000000412087981 */ /* 0x000ee2000c1e9900 */
[-C--:B------:R-:W-:Y:S01]  /*0330*/  FMUL R24, R22, R25.reuse ;  /* 0x0000001916187220 */ /* 0x080fe20000400000 */
[----:B------:R-:W-:-:S03]  /*0340*/  FMUL R26, R6, R25 ;  /* 0x00000019061a7220 */ /* 0x000fc60000400000 */
[-C--:B------:R-:W-:Y:S01]  /*0350*/  FFMA R25, R6, R27.reuse, -R24 ;  /* 0x0000001b06197223 */ /* 0x080fe20000000818 */
[----:B------:R-:W-:Y:S02]  /*0360*/  FFMA R24, R22, R27, R26 ;  /* 0x0000001b16187223 */ /* 0x000fe4000000001a */
[----:B------:R-:W4:Y:S04]  /*0370*/  LDG.E.CONSTANT R26, desc[UR4][R20.64+0x4] ;  /* 0x00000404141a7981 */ /* 0x000f28000c1e9900 */
[----:B------:R5:W4:Y:S01]  /*0380*/  LDG.E.CONSTANT R27, desc[UR4][R20.64] ;  /* 0x00000004141b7981 */ /* 0x000b22000c1e9900 */
[----:B------:R-:W-:Y:S01]  /*0390*/  FADD R25, R25, R14 ;  /* 0x0000000e19197221 */ /* 0x000fe20000000000 */
[----:B------:R-:W-:Y:S02]  /*03a0*/  FADD R24, R24, R15 ;  /* 0x0000000f18187221 */ /* 0x000fe40000000000 */
[----:B------:R-:W0:Y:S01]  /*03b0*/  LDC.64 R14, c[0x0][0x3c8] ;  /* 0x0000f200ff0e7b82 */ /* 0x000e220000000a00 */
[-C--:B-----5:R-:W-:Y:S01]  /*03c0*/  FMUL R20, R7, R2.reuse ;  /* 0x0000000207147220 */ /* 0x0a0fe20000400000 */
[----:B------:R-:W-:-:S03]  /*03d0*/  FMUL R21, R9, R2 ;  /* 0x0000000209157220 */ /* 0x000fc60000400000 */
[-C--:B------:R-:W-:Y:S01]  /*03e0*/  FFMA R2, R9, R0.reuse, -R20 ;  /* 0x0000000009027223 */ /* 0x080fe20000000814 */
[----:B------:R-:W-:Y:S02]  /*03f0*/  FFMA R0, R7, R0, R21 ;  /* 0x0000000007007223 */ /* 0x000fe40000000015 */
[----:B------:R-:W1:Y:S01]  /*0400*/  LDC.64 R20, c[0x0][0x3a8] ;  /* 0x0000ea00ff147b82 */ /* 0x000e620000000a00 */
[----:B------:R-:W-:Y:S01]  /*0410*/  FADD R2, R25, R2 ;  /* 0x0000000219027221 */ /* 0x000fe20000000000 */
[----:B------:R-:W-:-:S04]  /*0420*/  FADD R25, R24, R0 ;  /* 0x0000000018197221 */ /* 0x000fc80000000000 */
[----:B------:R5:W-:Y:S01]  /*0430*/  STG.E desc[UR4][R10.64], R2 ;  /* 0x000000020a007986 */ /* 0x000be2000c101904 */
[-C--:B------:R-:W-:Y:S01]  /*0440*/  FMUL R18, R7, R29.reuse ;  /* 0x0000001d07127220 */ /* 0x080fe20000400000 */
[----:B------:R-:W-:-:S03]  /*0450*/  FMUL R24, R9, R29 ;  /* 0x0000001d09187220 */ /* 0x000fc60000400000 */
[----:B-----5:R-:W-:Y:S01]  /*0460*/  FFMA R2, R9, R28, -R18 ;  /* 0x0000001c09027223 */ /* 0x020fe20000000812 */
[----:B0-----:R-:W-:-:S04]  /*0470*/  IMAD.WIDE R14, R3, 0x4, R14 ;  /* 0x00000004030e7825 */ /* 0x001fc800078e020e */
[----:B------:R-:W-:Y:S01]  /*0480*/  FFMA R28, R7, R28, R24 ;  /* 0x0000001c071c7223 */ /* 0x000fe20000000018 */
[----:B-1----:R-:W-:-:S05]  /*0490*/  IMAD.WIDE R20, R3, 0x4, R20 ;  /* 0x0000000403147825 */ /* 0x002fca00078e0214 */
[----:B------:R-:W5:Y:S01]  /*04a0*/  LDG.E.CONSTANT R24, desc[UR4][R20.64+0x4] ;  /* 0x0000040414187981 */ /* 0x000f62000c1e9900 */
[-C--:B--2---:R-:W-:Y:S01]  /*04b0*/  FMUL R29, R22, R4.reuse ;  /* 0x00000004161d7220 */ /* 0x084fe20000400000 */
[C---:B------:R-:W-:Y:S02]  /*04c0*/  FMUL R19, R6.reuse, R4 ;  /* 0x0000000406137220 */ /* 0x040fe40000400000 */
[----:B------:R-:W2:Y:S01]  /*04d0*/  LDG.E.CONSTANT R4, desc[UR4][R20.64] ;  /* 0x0000000414047981 */ /* 0x000ea2000c1e9900 */
[-C--:B---3--:R-:W-:Y:S01]  /*04e0*/  FFMA R29, R6, R8.reuse, -R29 ;  /* 0x00000008061d7223 */ /* 0x088fe2000000081d */
[----:B------:R-:W-:Y:S02]  /*04f0*/  FFMA R8, R22, R8, R19 ;  /* 0x0000000816087223 */ /* 0x000fe40000000013 */
[----:B------:R-:W0:Y:S01]  /*0500*/  LDC.64 R18, c[0x0][0x3d0] ;  /* 0x0000f400ff127b82 */ /* 0x000e220000000a00 */
[-C--:B----4-:R-:W-:Y:S01]  /*0510*/  FMUL R0, R23, R26.reuse ;  /* 0x0000001a17007220 */ /* 0x090fe20000400000 */
[----:B------:R-:W-:-:S03]  /*0520*/  FMUL R26, R5, R26 ;  /* 0x0000001a051a7220 */ /* 0x000fc60000400000 */
[-C--:B------:R-:W-:Y:S01]  /*0530*/  FFMA R0, R5, R27.reuse, -R0 ;  /* 0x0000001b05007223 */ /* 0x080fe20000000800 */
[----:B------:R-:W-:Y:S02]  /*0540*/  FFMA R27, R23, R27, R26 ;  /* 0x0000001b171b7223 */ /* 0x000fe4000000001a */
[----:B------:R1:W3:Y:S01]  /*0550*/  LDG.E.CONSTANT R26, desc[UR4][R14.64] ;  /* 0x000000040e1a7981 */ /* 0x0002e2000c1e9900 */
[----:B0-----:R-:W-:-:S03]  /*0560*/  IMAD.WIDE R18, R3, 0x4, R18 ;  /* 0x0000000403127825 */ /* 0x001fc600078e0212 */
[----:B------:R-:W4:Y:S04]  /*0570*/  LDG.E.CONSTANT R14, desc[UR4][R14.64+0x4] ;  /* 0x000004040e0e7981 */ /* 0x000f28000c1e9900 */
[----:B------:R-:W5:Y:S04]  /*0580*/  LDG.E.CONSTANT R3, desc[UR4][R18.64+0x4] ;  /* 0x0000040412037981 */ /* 0x000f68000c1e9900 */
[----:B------:R-:W2:Y:S01]  /*0590*/  LDG.E.CONSTANT R19, desc[UR4][R18.64] ;  /* 0x0000000412137981 */ /* 0x000ea2000c1e9900 */
[----:B------:R-:W-:Y:S01]  /*05a0*/  FADD R29, R29, R0 ;  /* 0x000000001d1d7221 */ /* 0x000fe20000000000 */
[----:B------:R-:W-:-:S03]  /*05b0*/  FADD R27, R8, R27 ;  /* 0x0000001b081b7221 */ /* 0x000fc60000000000 */
[----:B------:R-:W-:Y:S01]  /*05c0*/  FADD R29, R29, R2 ;  /* 0x000000021d1d7221 */ /* 0x000fe20000000000 */
[----:B------:R-:W-:Y:S01]  /*05d0*/  FADD R27, R27, R28 ;  /* 0x0000001c1b1b7221 */ /* 0x000fe20000000000 */
[----:B------:R-:W-:Y:S04]  /*05e0*/  STG.E desc[UR4][R10.64+0x4], R25 ;  /* 0x000004190a007986 */ /* 0x000fe8000c101904 */
[----:B------:R-:W-:Y:S04]  /*05f0*/  STG.E desc[UR4][R12.64], R29 ;  /* 0x0000001d0c007986 */ /* 0x000fe8000c101904 */
[----:B------:R-:W-:Y:S01]  /*0600*/  STG.E desc[UR4][R12.64+0x4], R27 ;  /* 0x0000041b0c007986 */ /* 0x000fe2000c101904 */
[-C--:B----4-:R-:W-:Y:S01]  /*0610*/  FMUL R0, R23, R14.reuse ;  /* 0x0000000e17007220 */ /* 0x090fe20000400000 */
[C---:B-1----:R-:W-:Y:S01]  /*0620*/  FMUL R14, R5.reuse, R14 ;  /* 0x0000000e050e7220 */ /* 0x042fe20000400000 */
[-C--:B-----5:R-:W-:Y:S01]  /*0630*/  FMUL R15, R22, R3.reuse ;  /* 0x00000003160f7220 */ /* 0x0a0fe20000400000 */
[C---:B------:R-:W-:Y:S01]  /*0640*/  FMUL R3, R6.reuse, R3 ;  /* 0x0000000306037220 */ /* 0x040fe20000400000 */
[----:B---3--:R-:W-:Y:S01]  /*0650*/  FFMA R5, R5, R26, -R0 ;  /* 0x0000001a05057223 */ /* 0x008fe20000000800 */
[----:B------:R-:W-:Y:S01]  /*0660*/  FMUL R0, R7, R24 ;  /* 0x0000001807007220 */ /* 0x000fe20000400000 */
[----:B------:R-:W-:Y:S01]  /*0670*/  FFMA R23, R23, R26, R14 ;  /* 0x0000001a17177223 */ /* 0x000fe2000000000e */
[C---:B------:R-:W-:Y:S01]  /*0680*/  FMUL R24, R9.reuse, R24 ;  /* 0x0000001809187220 */ /* 0x040fe20000400000 */
[-C--:B--2---:R-:W-:Y:S01]  /*0690*/  FFMA R6, R6, R19.reuse, -R15 ;  /* 0x0000001306067223 */ /* 0x084fe2000000080f */
[----:B------:R-:W-:Y:S01]  /*06a0*/  FFMA R22, R22, R19, R3 ;  /* 0x0000001316167223 */ /* 0x000fe20000000003 */
[-C--:B------:R-:W-:Y:S01]  /*06b0*/  FFMA R0, R9, R4.reuse, -R0 ;  /* 0x0000000409007223 */ /* 0x080fe20000000800 */
[----:B------:R-:W-:Y:S01]  /*06c0*/  FFMA R7, R7, R4, R24 ;  /* 0x0000000407077223 */ /* 0x000fe20000000018 */
[----:B------:R-:W-:Y:S01]  /*06d0*/  FADD R5, R6, R5 ;  /* 0x0000000506057221 */ /* 0x000fe20000000000 */
[----:B------:R-:W-:-:S03]  /*06e0*/  FADD R22, R22, R23 ;  /* 0x0000001716167221 */ /* 0x000fc60000000000 */
[----:B------:R-:W-:Y:S01]  /*06f0*/  FADD R5, R5, R0 ;  /* 0x0000000005057221 */ /* 0x000fe20000000000 */
[----:B------:R-:W-:-:S04]  /*0700*/  FADD R7, R22, R7 ;  /* 0x0000000716077221 */ /* 0x000fc80000000000 */
[----:B------:R-:W-:Y:S04]  /*0710*/  STG.E desc[UR4][R16.64], R5 ;  /* 0x0000000510007986 */ /* 0x000fe8000c101904 */
[----:B------:R-:W-:Y:S01]  /*0720*/  STG.E desc[UR4][R16.64+0x4], R7 ;  /* 0x0000040710007986 */ /* 0x000fe2000c101904 */
[----:B------:R-:W-:Y:S05]  /*0730*/  EXIT ;  /* 0x000000000000794d */ /* 0x000fea0003800000 */
.L_x_0:
[----:B------:R-:W-:-:S00]  /*0740*/  BRA `(.L_x_0) ;  /* 0xfffffffc00fc7947 */ /* 0x000fc0000383ffff */
[----:B------:R-:W-:-:S00]  /*0750*/  NOP ;  /* 0x0000000000007918 */ /* 0x000fc00000000000 */
        /* <DEDUP_REMOVED lines=10> */
.L_x_1:


//--------------------- .nv.shared.reserved.0     --------------------------
	.section	.nv.shared.reserved.0,"aw",@nobits
	.weak		__nv_reservedSMEM_offset_0_alias
	.size		__nv_reservedSMEM_offset_0_alias, 0, 64
	.other		__nv_reservedSMEM_offset_0_alias,@"STO_CUDA_RESERVED_SHARED STV_DEFAULT"
__nv_reservedSMEM_offset_0_alias:
	.zero		0
	.zero		64


//--------------------- .nv.constant0.kernmulC    --------------------------
	.section	.nv.constant0.kernmulC,"a",@progbits
	.sectionflags	@""
	.align	4
.nv.constant0.kernmulC:
	.zero		996


//--------------------- SYMBOLS --------------------------

	.type		.nv.reservedSmem.offset0,@object
	.size		.nv.reservedSmem.offset0,0x4
